	.headerflags	@"EF_CUDA_TEXMODE_UNIFIED EF_CUDA_64BIT_ADDRESS EF_CUDA_ACCELERATORS EF_CUDA_SM90 EF_CUDA_VIRTUAL_SM(EF_CUDA_SM90)"
	.elftype	@"ET_EXEC"


//--------------------- .nv.info                  --------------------------
	.section	.nv.info,"",@"SHT_CUDA_INFO"
	.align	4


	//----- nvinfo : EIATTR_REGCOUNT
	.align		4
        /*0000*/ 	.byte	0x04, 0x2f
        /*0002*/ 	.short	(.L_3 - .L_2)
	.align		4
.L_2:
        /*0004*/ 	.word	index@(triton_poi_fused__native_batch_norm_legit_no_training_add_relu_39)
        /*0008*/ 	.word	0x0000001a


	//----- nvinfo : EIATTR_MIN_STACK_SIZE
	.align		4
.L_3:
        /*000c*/ 	.byte	0x04, 0x12
        /*000e*/ 	.short	(.L_5 - .L_4)
	.align		4
.L_4:
        /*0010*/ 	.word	index@(triton_poi_fused__native_batch_norm_legit_no_training_add_relu_39)
        /*0014*/ 	.word	0x00000000


	//----- nvinfo : EIATTR_FRAME_SIZE
	.align		4
.L_5:
        /*0018*/ 	.byte	0x04, 0x11
        /*001a*/ 	.short	(.L_7 - .L_6)
	.align		4
.L_6:
        /*001c*/ 	.word	index@(triton_poi_fused__native_batch_norm_legit_no_training_add_relu_39)
        /*0020*/ 	.word	0x00000000


	//----- nvinfo : EIATTR_MIN_STACK_SIZE
	.align		4
.L_7:
        /*0024*/ 	.byte	0x04, 0x12
        /*0026*/ 	.short	(.L_9 - .L_8)
	.align		4
.L_8:
        /*0028*/ 	.word	index@(triton_poi_fused__native_batch_norm_legit_no_training_add_relu_39)
        /*002c*/ 	.word	0x00000000
.L_9:


//--------------------- .nv.info.triton_poi_fused__native_batch_norm_legit_no_training_add_relu_39 --------------------------
	.section	.nv.info.triton_poi_fused__native_batch_norm_legit_no_training_add_relu_39,"",@"SHT_CUDA_INFO"
	.sectionflags	@""
	.align	4


	//----- nvinfo : EIATTR_CUDA_API_VERSION
	.align		4
        /*0000*/ 	.byte	0x04, 0x37
        /*0002*/ 	.short	(.L_11 - .L_10)
.L_10:
        /*0004*/ 	.word	0x0000007c


	//----- nvinfo : EIATTR_KPARAM_INFO
	.align		4
.L_11:
        /*0008*/ 	.byte	0x04, 0x17
        /*000a*/ 	.short	(.L_13 - .L_12)
.L_12:
        /*000c*/ 	.word	0x00000000
        /*0010*/ 	.short	0x000b
        /*0012*/ 	.short	0x0058
        /*0014*/ 	.byte	0x00, 0xf0, 0x11, 0x00


	//----- nvinfo : EIATTR_KPARAM_INFO
	.align		4
.L_13:
        /*0018*/ 	.byte	0x04, 0x17
        /*001a*/ 	.short	(.L_15 - .L_14)
.L_14:
        /*001c*/ 	.word	0x00000000
        /*0020*/ 	.short	0x000a
        /*0022*/ 	.short	0x0050
        /*0024*/ 	.byte	0x00, 0xf4, 0x21, 0x00


	//----- nvinfo : EIATTR_KPARAM_INFO
	.align		4
.L_15:
        /*0028*/ 	.byte	0x04, 0x17
        /*002a*/ 	.short	(.L_17 - .L_16)
.L_16:
        /*002c*/ 	.word	0x00000000
        /*0030*/ 	.short	0x0009
        /*0032*/ 	.short	0x0048
        /*0034*/ 	.byte	0x00, 0xf4, 0x21, 0x00


	//----- nvinfo : EIATTR_KPARAM_INFO
	.align		4
.L_17:
        /*0038*/ 	.byte	0x04, 0x17
        /*003a*/ 	.short	(.L_19 - .L_18)
.L_18:
        /*003c*/ 	.word	0x00000000
        /*0040*/ 	.short	0x0008
        /*0042*/ 	.short	0x0040
        /*0044*/ 	.byte	0x00, 0xf4, 0x21, 0x00


	//----- nvinfo : EIATTR_KPARAM_INFO
	.align		4
.L_19:
        /*0048*/ 	.byte	0x04, 0x17
        /*004a*/ 	.short	(.L_21 - .L_20)
.L_20:
        /*004c*/ 	.word	0x00000000
        /*0050*/ 	.short	0x0007
        /*0052*/ 	.short	0x0038
        /*0054*/ 	.byte	0x00, 0xf4, 0x21, 0x00


	//----- nvinfo : EIATTR_KPARAM_INFO
	.align		4
.L_21:
        /*0058*/ 	.byte	0x04, 0x17
        /*005a*/ 	.short	(.L_23 - .L_22)
.L_22:
        /*005c*/ 	.word	0x00000000
        /*0060*/ 	.short	0x0006
        /*0062*/ 	.short	0x0030
        /*0064*/ 	.byte	0x00, 0xf4, 0x21, 0x00


	//----- nvinfo : EIATTR_KPARAM_INFO
	.align		4
.L_23:
        /*0068*/ 	.byte	0x04, 0x17
        /*006a*/ 	.short	(.L_25 - .L_24)
.L_24:
        /*006c*/ 	.word	0x00000000
        /*0070*/ 	.short	0x0005
        /*0072*/ 	.short	0x0028
        /*0074*/ 	.byte	0x00, 0xf4, 0x21, 0x00


	//----- nvinfo : EIATTR_KPARAM_INFO
	.align		4
.L_25:
        /*0078*/ 	.byte	0x04, 0x17
        /*007a*/ 	.short	(.L_27 - .L_26)
.L_26:
        /*007c*/ 	.word	0x00000000
        /*0080*/ 	.short	0x0004
        /*0082*/ 	.short	0x0020
        /*0084*/ 	.byte	0x00, 0xf4, 0x21, 0x00


	//----- nvinfo : EIATTR_KPARAM_INFO
	.align		4
.L_27:
        /*0088*/ 	.byte	0x04, 0x17
        /*008a*/ 	.short	(.L_29 - .L_28)
.L_28:
        /*008c*/ 	.word	0x00000000
        /*0090*/ 	.short	0x0003
        /*0092*/ 	.short	0x0018
        /*0094*/ 	.byte	0x00, 0xf4, 0x21, 0x00


	//----- nvinfo : EIATTR_KPARAM_INFO
	.align		4
.L_29:
        /*0098*/ 	.byte	0x04, 0x17
        /*009a*/ 	.short	(.L_31 - .L_30)
.L_30:
        /*009c*/ 	.word	0x00000000
        /*00a0*/ 	.short	0x0002
        /*00a2*/ 	.short	0x0010
        /*00a4*/ 	.byte	0x00, 0xf4, 0x21, 0x00


	//----- nvinfo : EIATTR_KPARAM_INFO
	.align		4
.L_31:
        /*00a8*/ 	.byte	0x04, 0x17
        /*00aa*/ 	.short	(.L_33 - .L_32)
.L_32:
        /*00ac*/ 	.word	0x00000000
        /*00b0*/ 	.short	0x0001
        /*00b2*/ 	.short	0x0008
        /*00b4*/ 	.byte	0x00, 0xf4, 0x21, 0x00


	//----- nvinfo : EIATTR_KPARAM_INFO
	.align		4
.L_33:
        /*00b8*/ 	.byte	0x04, 0x17
        /*00ba*/ 	.short	(.L_35 - .L_34)
.L_34:
        /*00bc*/ 	.word	0x00000000
        /*00c0*/ 	.short	0x0000
        /*00c2*/ 	.short	0x0000
        /*00c4*/ 	.byte	0x00, 0xf4, 0x21, 0x00


	//----- nvinfo : EIATTR_SPARSE_MMA_MASK
	.align		4
.L_35:
        /*00c8*/ 	.byte	0x03, 0x50
        /*00ca*/ 	.short	0x0000


	//----- nvinfo : EIATTR_MAXREG_COUNT
	.align		4
        /*00cc*/ 	.byte	0x03, 0x1b
        /*00ce*/ 	.short	0x00ff


	//----- nvinfo : EIATTR_EXIT_INSTR_OFFSETS
	.align		4
        /*00d0*/ 	.byte	0x04, 0x1c
        /*00d2*/ 	.short	(.L_37 - .L_36)


	//   ....[0]....
.L_36:
        /*00d4*/ 	.word	0x00000560


	//----- nvinfo : EIATTR_REQNTID
	.align		4
.L_37:
        /*00d8*/ 	.byte	0x04, 0x10
        /*00da*/ 	.short	(.L_39 - .L_38)
.L_38:
        /*00dc*/ 	.word	0x00000080
        /*00e0*/ 	.word	0x00000001
        /*00e4*/ 	.word	0x00000001


	//----- nvinfo : EIATTR_CBANK_PARAM_SIZE
	.align		4
.L_39:
        /*00e8*/ 	.byte	0x03, 0x19
        /*00ea*/ 	.short	0x005c


	//----- nvinfo : EIATTR_PARAM_CBANK
	.align		4
        /*00ec*/ 	.byte	0x04, 0x0a
        /*00ee*/ 	.short	(.L_41 - .L_40)
	.align		4
.L_40:
        /*00f0*/ 	.word	index@(.nv.constant0.triton_poi_fused__native_batch_norm_legit_no_training_add_relu_39)
        /*00f4*/ 	.short	0x0210
        /*00f6*/ 	.short	0x005c


	//----- nvinfo : EIATTR_SW_WAR
	.align		4
.L_41:
        /*00f8*/ 	.byte	0x04, 0x36
        /*00fa*/ 	.short	(.L_43 - .L_42)
.L_42:
        /*00fc*/ 	.word	0x00000008
.L_43:


//--------------------- .nv.callgraph             --------------------------
	.section	.nv.callgraph,"",@"SHT_CUDA_CALLGRAPH"
	.align	4
	.sectionentsize	8
	.align		4
        /*0000*/ 	.word	0x00000000
	.align		4
        /*0004*/ 	.word	0xffffffff
	.align		4
        /*0008*/ 	.word	0x00000000
	.align		4
        /*000c*/ 	.word	0xfffffffe
	.align		4
        /*0010*/ 	.word	0x00000000
	.align		4
        /*0014*/ 	.word	0xfffffffd
	.align		4
        /*0018*/ 	.word	0x00000000
	.align		4
        /*001c*/ 	.word	0xfffffffc


//--------------------- .nv.constant4             --------------------------
	.section	.nv.constant4,"a",@progbits
	.align	8
	.align		8
.nv.constant4:
        /*0000*/ 	.dword	_$_str
	.align		8
        /*0008*/ 	.dword	_$_str_$_2


//--------------------- .text.triton_poi_fused__native_batch_norm_legit_no_training_add_relu_39 --------------------------
	.section	.text.triton_poi_fused__native_batch_norm_legit_no_training_add_relu_39,"ax",@progbits
	.align	128
        .global         triton_poi_fused__native_batch_norm_legit_no_training_add_relu_39
        .type           triton_poi_fused__native_batch_norm_legit_no_training_add_relu_39,@function
        .size           triton_poi_fused__native_batch_norm_legit_no_training_add_relu_39,(.L_x_1 - triton_poi_fused__native_batch_norm_legit_no_training_add_relu_39)
        .other          triton_poi_fused__native_batch_norm_legit_no_training_add_relu_39,@"STO_CUDA_ENTRY STV_DEFAULT"
triton_poi_fused__native_batch_norm_legit_no_training_add_relu_39:
.text.triton_poi_fused__native_batch_norm_legit_no_training_add_relu_39:
[----:B------:R-:W-:Y:S01]  /*0000*/  LDC R1, c[0x0][0x28] ;  /* 0x00000a00ff017b82 */ /* 0x000fe20000000800 */
[----:B------:R-:W1:Y:S07]  /*0010*/  S2R R0, SR_TID.X ;  /* 0x0000000000007919 */ /* 0x000e6e0000002100 */
[----:B------:R-:W2:Y:S01]  /*0020*/  LDC.64 R16, c[0x0][0x250] ;  /* 0x00009400ff107b82 */ /* 0x000ea20000000a00 */
[----:B------:R-:W-:Y:S01]  /*0030*/  ULDC.64 UR4, c[0x0][0x208] ;  /* 0x0000820000047ab9 */ /* 0x000fe20000000a00 */
[----:B------:R-:W3:Y:S06]  /*0040*/  S2R R5, SR_CTAID.X ;  /* 0x0000000000057919 */ /* 0x000eec0000002500 */
[----:B------:R-:W4:Y:S08]  /*0050*/  LDC.64 R18, c[0x0][0x248] ;  /* 0x00009200ff127b82 */ /* 0x000f300000000a00 */
[----:B------:R-:W5:Y:S08]  /*0060*/  LDC.64 R22, c[0x0][0x218] ;  /* 0x00008600ff167b82 */ /* 0x000f700000000a00 */
[----:B------:R-:W4:Y:S01]  /*0070*/  LDC.64 R8, c[0x0][0x240] ;  /* 0x00009000ff087b82 */ /* 0x000f220000000a00 */
[----:B-1----:R-:W-:-:S07]  /*0080*/  SHF.L.U32 R0, R0, 0x1, RZ ;  /* 0x0000000100007819 */ /* 0x002fce00000006ff */
[----:B------:R-:W1:Y:S01]  /*0090*/  LDC.64 R20, c[0x0][0x220] ;  /* 0x00008800ff147b82 */ /* 0x000e620000000a00 */
[----:B---3--:R-:W-:Y:S02]  /*00a0*/  SHF.R.S32.HI R3, RZ, 0x17, R5 ;  /* 0x00000017ff037819 */ /* 0x008fe40000011405 */
[----:B------:R-:W-:Y:S02]  /*00b0*/  LOP3.LUT R0, R0, 0xfe, RZ, 0xc0, !PT ;  /* 0x000000fe00007812 */ /* 0x000fe400078ec0ff */
[----:B------:R-:W-:-:S03]  /*00c0*/  SGXT R3, R3, 0x1 ;  /* 0x000000010303781a */ /* 0x000fc60000000200 */
[----:B------:R-:W3:Y:S01]  /*00d0*/  LDC.64 R14, c[0x0][0x230] ;  /* 0x00008c00ff0e7b82 */ /* 0x000ee20000000a00 */
[----:B------:R-:W-:-:S04]  /*00e0*/  LEA R12, R5, R0, 0x8 ;  /* 0x00000000050c7211 */ /* 0x000fc800078e40ff */
[----:B------:R-:W-:-:S03]  /*00f0*/  LEA.HI R3, R3, R12, RZ, 0x7 ;  /* 0x0000000c03037211 */ /* 0x000fc600078f38ff */
[----:B------:R-:W1:Y:S01]  /*0100*/  LDC.64 R4, c[0x0][0x228] ;  /* 0x00008a00ff047b82 */ /* 0x000e620000000a00 */
[----:B------:R-:W-:-:S04]  /*0110*/  SHF.R.S32.HI R3, RZ, 0x7, R3 ;  /* 0x00000007ff037819 */ /* 0x000fc80000011403 */
[----:B------:R-:W-:-:S03]  /*0120*/  LEA.HI R0, R3, R3, RZ, 0x6 ;  /* 0x0000000303007211 */ /* 0x000fc600078f30ff */
[----:B------:R-:W3:Y:S01]  /*0130*/  LDC.64 R10, c[0x0][0x238] ;  /* 0x00008e00ff0a7b82 */ /* 0x000ee20000000a00 */
[----:B------:R-:W-:-:S04]  /*0140*/  LOP3.LUT R0, R0, 0xffffffc0, RZ, 0xc0, !PT ;  /* 0xffffffc000007812 */ /* 0x000fc800078ec0ff */
[----:B------:R-:W-:-:S03]  /*0150*/  IADD3 R13, R3, -R0, RZ ;  /* 0x80000000030d7210 */ /* 0x000fc60007ffe0ff */
[----:B------:R-:W3:Y:S02]  /*0160*/  LDC.64 R6, c[0x0][0x258] ;  /* 0x00009600ff067b82 */ /* 0x000ee40000000a00 */
[----:B--2---:R-:W-:-:S04]  /*0170*/  IMAD.WIDE R16, R13, 0x4, R16 ;  /* 0x000000040d107825 */ /* 0x004fc800078e0210 */
[C---:B01----:R-:W-:Y:S02]  /*0180*/  IMAD.WIDE R4, R13.reuse, 0x4, R4 ;  /* 0x000000040d047825 */ /* 0x043fe400078e0204 */
[----:B------:R-:W2:Y:S01]  /*0190*/  LDG.E.EL R16, desc[UR4][R16.64] ;  /* 0x0000000410107981 */ /* 0x000ea2000c2e1900 */
[----:B------:R-:W0:Y:S03]  /*01a0*/  LDC.64 R2, c[0x0][0x260] ;  /* 0x00009800ff027b82 */ /* 0x000e260000000a00 */
[----:B------:R5:W2:Y:S01]  /*01b0*/  LDG.E.EL R0, desc[UR4][R4.64] ;  /* 0x0000000404007981 */ /* 0x000aa2000c2e1900 */
[----:B----4-:R-:W-:-:S04]  /*01c0*/  IMAD.WIDE R18, R13, 0x4, R18 ;  /* 0x000000040d127825 */ /* 0x010fc800078e0212 */
[C---:B------:R-:W-:Y:S02]  /*01d0*/  IMAD.WIDE R8, R12.reuse, 0x4, R8 ;  /* 0x000000040c087825 */ /* 0x040fe400078e0208 */
[----:B------:R-:W4:Y:S02]  /*01e0*/  LDG.E.EL R18, desc[UR4][R18.64] ;  /* 0x0000000412127981 */ /* 0x000f24000c2e1900 */
[C---:B------:R-:W-:Y:S02]  /*01f0*/  IMAD.WIDE R20, R13.reuse, 0x4, R20 ;  /* 0x000000040d147825 */ /* 0x040fe400078e0214 */
[----:B------:R-:W4:Y:S02]  /*0200*/  LDG.E.64 R8, desc[UR4][R8.64] ;  /* 0x0000000408087981 */ /* 0x000f24000c1e1b00 */
[----:B-----5:R-:W-:Y:S02]  /*0210*/  IMAD.WIDE R4, R12, 0x4, R22 ;  /* 0x000000040c047825 */ /* 0x020fe400078e0216 */
[----:B------:R-:W5:Y:S02]  /*0220*/  LDG.E.EL R17, desc[UR4][R20.64] ;  /* 0x0000000414117981 */ /* 0x000f64000c2e1900 */
[----:B---3--:R-:W-:-:S02]  /*0230*/  IMAD.WIDE R14, R13, 0x4, R14 ;  /* 0x000000040d0e7825 */ /* 0x008fc400078e020e */
[----:B------:R-:W5:Y:S02]  /*0240*/  LDG.E.64 R4, desc[UR4][R4.64] ;  /* 0x0000000404047981 */ /* 0x000f64000c1e1b00 */
[C---:B------:R-:W-:Y:S02]  /*0250*/  IMAD.WIDE R10, R13.reuse, 0x4, R10 ;  /* 0x000000040d0a7825 */ /* 0x040fe400078e020a */
[----:B------:R-:W3:Y:S02]  /*0260*/  LDG.E.EL R14, desc[UR4][R14.64] ;  /* 0x000000040e0e7981 */ /* 0x000ee4000c2e1900 */
[C---:B------:R-:W-:Y:S02]  /*0270*/  IMAD.WIDE R6, R13.reuse, 0x4, R6 ;  /* 0x000000040d067825 */ /* 0x040fe400078e0206 */
[----:B------:R-:W3:Y:S02]  /*0280*/  LDG.E.EL R11, desc[UR4][R10.64] ;  /* 0x000000040a0b7981 */ /* 0x000ee4000c2e1900 */
[----:B0-----:R-:W-:-:S02]  /*0290*/  IMAD.WIDE R2, R13, 0x4, R2 ;  /* 0x000000040d027825 */ /* 0x001fc400078e0202 */
[----:B------:R0:W3:Y:S04]  /*02a0*/  LDG.E.EL R6, desc[UR4][R6.64] ;  /* 0x0000000406067981 */ /* 0x0000e8000c2e1900 */
[----:B------:R1:W3:Y:S01]  /*02b0*/  LDG.E.EL R13, desc[UR4][R2.64] ;  /* 0x00000004020d7981 */ /* 0x0002e2000c2e1900 */
[----:B0-----:R-:W-:Y:S01]  /*02c0*/  HFMA2.MMA R7, -RZ, RZ, 1.625, 0 ;  /* 0x3e800000ff077435 */ /* 0x001fe200000001ff */
[----:B-1----:R-:W0:Y:S02]  /*02d0*/  LDC.64 R2, c[0x0][0x210] ;  /* 0x00008400ff027b82 */ /* 0x002e240000000a00 */
[----:B0-----:R-:W-:-:S04]  /*02e0*/  IMAD.WIDE R2, R12, 0x4, R2 ;  /* 0x000000040c027825 */ /* 0x001fc800078e0202 */
[----:B--2---:R-:W-:Y:S01]  /*02f0*/  FADD R16, R16, 9.9999997473787516356e-06 ;  /* 0x3727c5ac10107421 */ /* 0x004fe20000000000 */
[----:B------:R-:W-:-:S03]  /*0300*/  FADD R0, R0, 9.9999997473787516356e-06 ;  /* 0x3727c5ac00007421 */ /* 0x000fc60000000000 */
[----:B------:R-:W0:Y:S08]  /*0310*/  MUFU.SQRT R20, R16 ;  /* 0x0000001000147308 */ /* 0x000e300000002000 */
[----:B------:R-:W1:Y:S01]  /*0320*/  MUFU.SQRT R19, R0 ;  /* 0x0000000000137308 */ /* 0x000e620000002000 */
[C---:B0-----:R-:W-:Y:S02]  /*0330*/  FSETP.GT.AND P1, PT, R20.reuse, 8.50705917302346158658e+37, PT ;  /* 0x7e8000001400780b */ /* 0x041fe40003f24000 */
[----:B------:R-:W-:-:S02]  /*0340*/  FSETP.GEU.AND P3, PT, R20, 1.175494350822287508e-38, PT ;  /* 0x008000001400780b */ /* 0x000fc40003f6e000 */
[C---:B-1----:R-:W-:Y:S02]  /*0350*/  FSETP.GT.AND P0, PT, R19.reuse, 8.50705917302346158658e+37, PT ;  /* 0x7e8000001300780b */ /* 0x042fe40003f04000 */
[----:B------:R-:W-:-:S07]  /*0360*/  FSETP.GEU.AND P2, PT, R19, 1.175494350822287508e-38, PT ;  /* 0x008000001300780b */ /* 0x000fce0003f4e000 */
[----:B------:R-:W-:-:S04]  /*0370*/  @P1 FMUL R20, R20, 0.25 ;  /* 0x3e80000014141820 */ /* 0x000fc80000400000 */
[----:B------:R-:W-:Y:S01]  /*0380*/  @!P3 FMUL R20, R20, 16777216 ;  /* 0x4b8000001414b820 */ /* 0x000fe20000400000 */
[----:B------:R-:W-:-:S04]  /*0390*/  @P0 FMUL R19, R19, 0.25 ;  /* 0x3e80000013130820 */ /* 0x000fc80000400000 */
[----:B------:R-:W-:Y:S01]  /*03a0*/  @!P2 FMUL R19, R19, 16777216 ;  /* 0x4b8000001313a820 */ /* 0x000fe20000400000 */
[----:B------:R-:W0:Y:S01]  /*03b0*/  MUFU.RCP R20, R20 ;  /* 0x0000001400147308 */ /* 0x000e220000001000 */
[----:B------:R-:W-:-:S07]  /*03c0*/  FSEL R0, R7, 1, P0 ;  /* 0x3f80000007007808 */ /* 0x000fce0000000000 */
[----:B------:R-:W1:Y:S01]  /*03d0*/  MUFU.RCP R19, R19 ;  /* 0x0000001300137308 */ /* 0x000e620000001000 */
[----:B------:R-:W-:Y:S01]  /*03e0*/  FSEL R7, R7, 1, P1 ;  /* 0x3f80000007077808 */ /* 0x000fe20000800000 */
[----:B------:R-:W-:-:S04]  /*03f0*/  @!P2 FMUL R0, R0, 16777216 ;  /* 0x4b8000000000a820 */ /* 0x000fc80000400000 */
[----:B------:R-:W-:Y:S01]  /*0400*/  @!P3 FMUL R7, R7, 16777216 ;  /* 0x4b8000000707b820 */ /* 0x000fe20000400000 */
[--C-:B-----5:R-:W-:Y:S01]  /*0410*/  FADD R15, R4, -R17.reuse ;  /* 0x80000011040f7221 */ /* 0x120fe20000000000 */
[--C-:B----4-:R-:W-:Y:S02]  /*0420*/  FADD R8, R8, -R18.reuse ;  /* 0x8000001208087221 */ /* 0x110fe40000000000 */
[----:B0-----:R-:W-:Y:S01]  /*0430*/  FMUL R7, R20, R7 ;  /* 0x0000000714077220 */ /* 0x001fe20000400000 */
[----:B------:R-:W-:Y:S01]  /*0440*/  FADD R5, R5, -R17 ;  /* 0x8000001105057221 */ /* 0x000fe20000000000 */
[----:B------:R-:W-:Y:S01]  /*0450*/  FADD R18, R9, -R18 ;  /* 0x8000001209127221 */ /* 0x000fe20000000000 */
[----:B-1----:R-:W-:Y:S01]  /*0460*/  FMUL R0, R19, R0 ;  /* 0x0000000013007220 */ /* 0x002fe20000400000 */
[C---:B------:R-:W-:Y:S02]  /*0470*/  FMUL R8, R7.reuse, R8 ;  /* 0x0000000807087220 */ /* 0x040fe40000400000 */
[----:B------:R-:W-:Y:S01]  /*0480*/  FMUL R18, R7, R18 ;  /* 0x0000001207127220 */ /* 0x000fe20000400000 */
[C---:B------:R-:W-:Y:S01]  /*0490*/  FMUL R15, R0.reuse, R15 ;  /* 0x0000000f000f7220 */ /* 0x040fe20000400000 */
[----:B------:R-:W-:Y:S01]  /*04a0*/  FMUL R0, R0, R5 ;  /* 0x0000000500007220 */ /* 0x000fe20000400000 */
[----:B---3--:R-:W-:-:S02]  /*04b0*/  FFMA R8, R6, R8, R13 ;  /* 0x0000000806087223 */ /* 0x008fc4000000000d */
[C-C-:B------:R-:W-:Y:S01]  /*04c0*/  FFMA R15, R14.reuse, R15, R11.reuse ;  /* 0x0000000f0e0f7223 */ /* 0x140fe2000000000b */
[----:B------:R-:W-:Y:S01]  /*04d0*/  FFMA R11, R14, R0, R11 ;  /* 0x000000000e0b7223 */ /* 0x000fe2000000000b */
[----:B------:R-:W-:-:S03]  /*04e0*/  FFMA R18, R6, R18, R13 ;  /* 0x0000001206127223 */ /* 0x000fc6000000000d */
[----:B------:R-:W-:Y:S01]  /*04f0*/  FSETP.GEU.AND P0, PT, R15, -R8, PT ;  /* 0x800000080f00720b */ /* 0x000fe20003f0e000 */
[----:B------:R-:W-:Y:S01]  /*0500*/  FADD R8, R8, R15 ;  /* 0x0000000f08087221 */ /* 0x000fe20000000000 */
[----:B------:R-:W-:Y:S01]  /*0510*/  FADD R0, R18, R11 ;  /* 0x0000000b12007221 */ /* 0x000fe20000000000 */
[----:B------:R-:W-:-:S03]  /*0520*/  FSETP.GEU.AND P1, PT, R11, -R18, PT ;  /* 0x800000120b00720b */ /* 0x000fc60003f2e000 */
[----:B------:R-:W-:Y:S02]  /*0530*/  FSEL R8, R8, RZ, P0 ;  /* 0x000000ff08087208 */ /* 0x000fe40000000000 */
[----:B------:R-:W-:-:S05]  /*0540*/  FSEL R9, R0, RZ, P1 ;  /* 0x000000ff00097208 */ /* 0x000fca0000800000 */
[----:B------:R-:W-:Y:S01]  /*0550*/  STG.E.64 desc[UR4][R2.64], R8 ;  /* 0x0000000802007986 */ /* 0x000fe2000c101b04 */
[----:B------:R-:W-:Y:S05]  /*0560*/  EXIT ;  /* 0x000000000000794d */ /* 0x000fea0003800000 */
.L_x_0:
[----:B------:R-:W-:-:S00]  /*0570*/  BRA `(.L_x_0) ;  /* 0xfffffffc00fc7947 */ /* 0x000fc0000383ffff */
[----:B------:R-:W-:-:S00]  /*0580*/  NOP ;  /* 0x0000000000007918 */ /* 0x000fc00000000000 */
[----:B------:R-:W-:-:S00]  /*0590*/  NOP ;  /* 0x0000000000007918 */ /* 0x000fc00000000000 */
[----:B------:R-:W-:-:S00]  /*05a0*/  NOP ;  /* 0x0000000000007918 */ /* 0x000fc00000000000 */
[----:B------:R-:W-:-:S00]  /*05b0*/  NOP ;  /* 0x0000000000007918 */ /* 0x000fc00000000000 */
[----:B------:R-:W-:-:S00]  /*05c0*/  NOP ;  /* 0x0000000000007918 */ /* 0x000fc00000000000 */
[----:B------:R-:W-:-:S00]  /*05d0*/  NOP ;  /* 0x0000000000007918 */ /* 0x000fc00000000000 */
[----:B------:R-:W-:-:S00]  /*05e0*/  NOP ;  /* 0x0000000000007918 */ /* 0x000fc00000000000 */
[----:B------:R-:W-:-:S00]  /*05f0*/  NOP ;  /* 0x0000000000007918 */ /* 0x000fc00000000000 */
.L_x_1:


//--------------------- .nv.global.init           --------------------------
	.section	.nv.global.init,"aw",@progbits
.nv.global.init:
	.type		_$_str,@object
	.size		_$_str,(_$_str_$_2 - _$_str)
_$_str:
        /*0000*/ 	.byte	0x5f, 0x5f, 0x43, 0x55, 0x44, 0x41, 0x5f, 0x46, 0x54, 0x5a, 0x00
	.type		_$_str_$_2,@object
	.size		_$_str_$_2,(.L_1 - _$_str_$_2)
_$_str_$_2:
        /*000b*/ 	.byte	0x5f, 0x5f, 0x43, 0x55, 0x44, 0x41, 0x5f, 0x50, 0x52, 0x45, 0x43, 0x5f, 0x53, 0x51, 0x52, 0x54
        /*001b*/ 	.byte	0x00
.L_1:


//--------------------- .nv.constant0.triton_poi_fused__native_batch_norm_legit_no_training_add_relu_39 --------------------------
	.section	.nv.constant0.triton_poi_fused__native_batch_norm_legit_no_training_add_relu_39,"a",@progbits
	.sectionflags	@""
	.align	4
.nv.constant0.triton_poi_fused__native_batch_norm_legit_no_training_add_relu_39:
	.zero		620
